//
// Generated by NVIDIA NVVM Compiler
//
// Compiler Build ID: CL-36424714
// Cuda compilation tools, release 13.0, V13.0.88
// Based on NVVM 20.0.0
//

.version 9.0
.target sm_100
.address_size 64

	// .globl	_Z23contrastive_loss_kernelPKfS0_PKiPfiif

.visible .entry _Z23contrastive_loss_kernelPKfS0_PKiPfiif(
	.param .u64 .ptr .align 1 _Z23contrastive_loss_kernelPKfS0_PKiPfiif_param_0,
	.param .u64 .ptr .align 1 _Z23contrastive_loss_kernelPKfS0_PKiPfiif_param_1,
	.param .u64 .ptr .align 1 _Z23contrastive_loss_kernelPKfS0_PKiPfiif_param_2,
	.param .u64 .ptr .align 1 _Z23contrastive_loss_kernelPKfS0_PKiPfiif_param_3,
	.param .u32 _Z23contrastive_loss_kernelPKfS0_PKiPfiif_param_4,
	.param .u32 _Z23contrastive_loss_kernelPKfS0_PKiPfiif_param_5,
	.param .f32 _Z23contrastive_loss_kernelPKfS0_PKiPfiif_param_6
)
{
	.reg .pred 	%p<12>;
	.reg .b32 	%r<30>;
	.reg .b32 	%f<149>;
	.reg .b64 	%rd<45>;

	ld.param.u64 	%rd16, [_Z23contrastive_loss_kernelPKfS0_PKiPfiif_param_0];
	ld.param.u64 	%rd17, [_Z23contrastive_loss_kernelPKfS0_PKiPfiif_param_1];
	ld.param.u64 	%rd18, [_Z23contrastive_loss_kernelPKfS0_PKiPfiif_param_2];
	ld.param.u64 	%rd19, [_Z23contrastive_loss_kernelPKfS0_PKiPfiif_param_3];
	ld.param.u32 	%r19, [_Z23contrastive_loss_kernelPKfS0_PKiPfiif_param_4];
	ld.param.u32 	%r18, [_Z23contrastive_loss_kernelPKfS0_PKiPfiif_param_5];
	ld.param.f32 	%f16, [_Z23contrastive_loss_kernelPKfS0_PKiPfiif_param_6];
	mov.u32 	%r20, %ctaid.x;
	mov.u32 	%r21, %ntid.x;
	mov.u32 	%r22, %tid.x;
	mad.lo.s32 	%r1, %r20, %r21, %r22;
	setp.ge.s32 	%p1, %r1, %r19;
	@%p1 bra 	$L__BB0_17;
	cvta.to.global.u64 	%rd20, %rd18;
	cvta.to.global.u64 	%rd1, %rd16;
	cvta.to.global.u64 	%rd2, %rd17;
	mul.lo.s32 	%r23, %r18, %r1;
	cvt.s64.s32 	%rd3, %r23;
	mul.wide.s32 	%rd21, %r1, 4;
	add.s64 	%rd22, %rd20, %rd21;
	ld.global.u32 	%r2, [%rd22];
	setp.lt.s32 	%p2, %r18, 1;
	mov.f32 	%f147, 0f00000000;
	@%p2 bra 	$L__BB0_14;
	and.b32  	%r3, %r18, 15;
	setp.lt.u32 	%p3, %r18, 16;
	mov.f32 	%f147, 0f00000000;
	mov.b32 	%r27, 0;
	@%p3 bra 	$L__BB0_5;
	and.b32  	%r27, %r18, 2147483632;
	neg.s32 	%r25, %r27;
	shl.b64 	%rd23, %rd3, 2;
	add.s64 	%rd24, %rd23, 32;
	add.s64 	%rd42, %rd1, %rd24;
	add.s64 	%rd41, %rd2, %rd24;
	mov.f32 	%f147, 0f00000000;
$L__BB0_4:
	.pragma "nounroll";
	ld.global.f32 	%f21, [%rd42+-32];
	ld.global.f32 	%f22, [%rd41+-32];
	sub.f32 	%f23, %f21, %f22;
	fma.rn.f32 	%f24, %f23, %f23, %f147;
	ld.global.f32 	%f25, [%rd42+-28];
	ld.global.f32 	%f26, [%rd41+-28];
	sub.f32 	%f27, %f25, %f26;
	fma.rn.f32 	%f28, %f27, %f27, %f24;
	ld.global.f32 	%f29, [%rd42+-24];
	ld.global.f32 	%f30, [%rd41+-24];
	sub.f32 	%f31, %f29, %f30;
	fma.rn.f32 	%f32, %f31, %f31, %f28;
	ld.global.f32 	%f33, [%rd42+-20];
	ld.global.f32 	%f34, [%rd41+-20];
	sub.f32 	%f35, %f33, %f34;
	fma.rn.f32 	%f36, %f35, %f35, %f32;
	ld.global.f32 	%f37, [%rd42+-16];
	ld.global.f32 	%f38, [%rd41+-16];
	sub.f32 	%f39, %f37, %f38;
	fma.rn.f32 	%f40, %f39, %f39, %f36;
	ld.global.f32 	%f41, [%rd42+-12];
	ld.global.f32 	%f42, [%rd41+-12];
	sub.f32 	%f43, %f41, %f42;
	fma.rn.f32 	%f44, %f43, %f43, %f40;
	ld.global.f32 	%f45, [%rd42+-8];
	ld.global.f32 	%f46, [%rd41+-8];
	sub.f32 	%f47, %f45, %f46;
	fma.rn.f32 	%f48, %f47, %f47, %f44;
	ld.global.f32 	%f49, [%rd42+-4];
	ld.global.f32 	%f50, [%rd41+-4];
	sub.f32 	%f51, %f49, %f50;
	fma.rn.f32 	%f52, %f51, %f51, %f48;
	ld.global.f32 	%f53, [%rd42];
	ld.global.f32 	%f54, [%rd41];
	sub.f32 	%f55, %f53, %f54;
	fma.rn.f32 	%f56, %f55, %f55, %f52;
	ld.global.f32 	%f57, [%rd42+4];
	ld.global.f32 	%f58, [%rd41+4];
	sub.f32 	%f59, %f57, %f58;
	fma.rn.f32 	%f60, %f59, %f59, %f56;
	ld.global.f32 	%f61, [%rd42+8];
	ld.global.f32 	%f62, [%rd41+8];
	sub.f32 	%f63, %f61, %f62;
	fma.rn.f32 	%f64, %f63, %f63, %f60;
	ld.global.f32 	%f65, [%rd42+12];
	ld.global.f32 	%f66, [%rd41+12];
	sub.f32 	%f67, %f65, %f66;
	fma.rn.f32 	%f68, %f67, %f67, %f64;
	ld.global.f32 	%f69, [%rd42+16];
	ld.global.f32 	%f70, [%rd41+16];
	sub.f32 	%f71, %f69, %f70;
	fma.rn.f32 	%f72, %f71, %f71, %f68;
	ld.global.f32 	%f73, [%rd42+20];
	ld.global.f32 	%f74, [%rd41+20];
	sub.f32 	%f75, %f73, %f74;
	fma.rn.f32 	%f76, %f75, %f75, %f72;
	ld.global.f32 	%f77, [%rd42+24];
	ld.global.f32 	%f78, [%rd41+24];
	sub.f32 	%f79, %f77, %f78;
	fma.rn.f32 	%f80, %f79, %f79, %f76;
	ld.global.f32 	%f81, [%rd42+28];
	ld.global.f32 	%f82, [%rd41+28];
	sub.f32 	%f83, %f81, %f82;
	fma.rn.f32 	%f147, %f83, %f83, %f80;
	add.s32 	%r25, %r25, 16;
	add.s64 	%rd42, %rd42, 64;
	add.s64 	%rd41, %rd41, 64;
	setp.ne.s32 	%p4, %r25, 0;
	@%p4 bra 	$L__BB0_4;
$L__BB0_5:
	setp.eq.s32 	%p5, %r3, 0;
	@%p5 bra 	$L__BB0_14;
	and.b32  	%r9, %r18, 7;
	setp.lt.u32 	%p6, %r3, 8;
	@%p6 bra 	$L__BB0_8;
	cvt.u64.u32 	%rd25, %r27;
	add.s64 	%rd26, %rd25, %rd3;
	shl.b64 	%rd27, %rd26, 2;
	add.s64 	%rd28, %rd1, %rd27;
	ld.global.f32 	%f85, [%rd28];
	add.s64 	%rd29, %rd2, %rd27;
	ld.global.f32 	%f86, [%rd29];
	sub.f32 	%f87, %f85, %f86;
	fma.rn.f32 	%f88, %f87, %f87, %f147;
	ld.global.f32 	%f89, [%rd28+4];
	ld.global.f32 	%f90, [%rd29+4];
	sub.f32 	%f91, %f89, %f90;
	fma.rn.f32 	%f92, %f91, %f91, %f88;
	ld.global.f32 	%f93, [%rd28+8];
	ld.global.f32 	%f94, [%rd29+8];
	sub.f32 	%f95, %f93, %f94;
	fma.rn.f32 	%f96, %f95, %f95, %f92;
	ld.global.f32 	%f97, [%rd28+12];
	ld.global.f32 	%f98, [%rd29+12];
	sub.f32 	%f99, %f97, %f98;
	fma.rn.f32 	%f100, %f99, %f99, %f96;
	ld.global.f32 	%f101, [%rd28+16];
	ld.global.f32 	%f102, [%rd29+16];
	sub.f32 	%f103, %f101, %f102;
	fma.rn.f32 	%f104, %f103, %f103, %f100;
	ld.global.f32 	%f105, [%rd28+20];
	ld.global.f32 	%f106, [%rd29+20];
	sub.f32 	%f107, %f105, %f106;
	fma.rn.f32 	%f108, %f107, %f107, %f104;
	ld.global.f32 	%f109, [%rd28+24];
	ld.global.f32 	%f110, [%rd29+24];
	sub.f32 	%f111, %f109, %f110;
	fma.rn.f32 	%f112, %f111, %f111, %f108;
	ld.global.f32 	%f113, [%rd28+28];
	ld.global.f32 	%f114, [%rd29+28];
	sub.f32 	%f115, %f113, %f114;
	fma.rn.f32 	%f147, %f115, %f115, %f112;
	add.s32 	%r27, %r27, 8;
$L__BB0_8:
	setp.eq.s32 	%p7, %r9, 0;
	@%p7 bra 	$L__BB0_14;
	and.b32  	%r12, %r18, 3;
	setp.lt.u32 	%p8, %r9, 4;
	@%p8 bra 	$L__BB0_11;
	cvt.u64.u32 	%rd30, %r27;
	add.s64 	%rd31, %rd30, %rd3;
	shl.b64 	%rd32, %rd31, 2;
	add.s64 	%rd33, %rd1, %rd32;
	ld.global.f32 	%f117, [%rd33];
	add.s64 	%rd34, %rd2, %rd32;
	ld.global.f32 	%f118, [%rd34];
	sub.f32 	%f119, %f117, %f118;
	fma.rn.f32 	%f120, %f119, %f119, %f147;
	ld.global.f32 	%f121, [%rd33+4];
	ld.global.f32 	%f122, [%rd34+4];
	sub.f32 	%f123, %f121, %f122;
	fma.rn.f32 	%f124, %f123, %f123, %f120;
	ld.global.f32 	%f125, [%rd33+8];
	ld.global.f32 	%f126, [%rd34+8];
	sub.f32 	%f127, %f125, %f126;
	fma.rn.f32 	%f128, %f127, %f127, %f124;
	ld.global.f32 	%f129, [%rd33+12];
	ld.global.f32 	%f130, [%rd34+12];
	sub.f32 	%f131, %f129, %f130;
	fma.rn.f32 	%f147, %f131, %f131, %f128;
	add.s32 	%r27, %r27, 4;
$L__BB0_11:
	setp.eq.s32 	%p9, %r12, 0;
	@%p9 bra 	$L__BB0_14;
	cvt.u64.u32 	%rd35, %r27;
	add.s64 	%rd36, %rd3, %rd35;
	shl.b64 	%rd37, %rd36, 2;
	add.s64 	%rd44, %rd2, %rd37;
	add.s64 	%rd43, %rd1, %rd37;
	neg.s32 	%r29, %r12;
$L__BB0_13:
	.pragma "nounroll";
	ld.global.f32 	%f132, [%rd43];
	ld.global.f32 	%f133, [%rd44];
	sub.f32 	%f134, %f132, %f133;
	fma.rn.f32 	%f147, %f134, %f134, %f147;
	add.s64 	%rd44, %rd44, 4;
	add.s64 	%rd43, %rd43, 4;
	add.s32 	%r29, %r29, 1;
	setp.ne.s32 	%p10, %r29, 0;
	@%p10 bra 	$L__BB0_13;
$L__BB0_14:
	setp.eq.s32 	%p11, %r2, 1;
	@%p11 bra 	$L__BB0_16;
	sqrt.rn.f32 	%f135, %f147;
	sub.f32 	%f136, %f16, %f135;
	max.f32 	%f137, %f136, 0f00000000;
	mul.f32 	%f147, %f137, %f137;
$L__BB0_16:
	mul.f32 	%f138, %f147, 0f3F000000;
	cvta.to.global.u64 	%rd38, %rd19;
	add.s64 	%rd40, %rd38, %rd21;
	st.global.f32 	[%rd40], %f138;
$L__BB0_17:
	ret;

}


// ===== COMPILED SASS (sm_100) =====

	.target	sm_100

	.elftype	@"ET_EXEC"


//--------------------- .note.nv.tkinfo           --------------------------
	.section	.note.nv.tkinfo,"",@"SHT_NOTE"
	.sectionflags	@"SHF_NOTE_NV_TKINFO"
	.tkinfo
        /*0018*/ 	.word	0x00000002
        /*0030*/ 	.string	""
        /*0030*/ 	.string	"ptxas"
        /*0030*/ 	.string	"Cuda compilation tools, release 13.0, V13.0.88"
        /*0030*/ 	.string	"Build cuda_13.0.r13.0/compiler.36424714_0"
        /*0030*/ 	.string	"-arch sm_100 -m 64 "



//--------------------- .note.nv.cuinfo           --------------------------
	.section	.note.nv.cuinfo,"",@"SHT_NOTE"
	.sectionflags	@"SHF_NOTE_NV_CUINFO"
        /*0018*/ 	.short	0x0002
        /*001a*/ 	.short	0x0064
        /*001c*/ 	.short	0x0082
	.zero		2


//--------------------- .nv.info                  --------------------------
	.section	.nv.info,"",@"SHT_CUDA_INFO"
	.align	4


	//----- nvinfo : EIATTR_REGCOUNT
	.align		4
        /*0000*/ 	.byte	0x04, 0x2f
        /*0002*/ 	.short	(.L_1 - .L_0)
	.align		4
.L_0:
        /*0004*/ 	.word	index@(_Z23contrastive_loss_kernelPKfS0_PKiPfiif)
        /*0008*/ 	.word	0x0000001d


	//----- nvinfo : EIATTR_FRAME_SIZE
	.align		4
.L_1:
        /*000c*/ 	.byte	0x04, 0x11
        /*000e*/ 	.short	(.L_3 - .L_2)
	.align		4
.L_2:
        /*0010*/ 	.word	index@($__internal_0_$__cuda_sm20_sqrt_rn_f32_slowpath)
        /*0014*/ 	.word	0x00000000


	//----- nvinfo : EIATTR_FRAME_SIZE
	.align		4
.L_3:
        /*0018*/ 	.byte	0x04, 0x11
        /*001a*/ 	.short	(.L_5 - .L_4)
	.align		4
.L_4:
        /*001c*/ 	.word	index@(_Z23contrastive_loss_kernelPKfS0_PKiPfiif)
        /*0020*/ 	.word	0x00000000


	//----- nvinfo : EIATTR_MIN_STACK_SIZE
	.align		4
.L_5:
        /*0024*/ 	.byte	0x04, 0x12
        /*0026*/ 	.short	(.L_7 - .L_6)
	.align		4
.L_6:
        /*0028*/ 	.word	index@(_Z23contrastive_loss_kernelPKfS0_PKiPfiif)
        /*002c*/ 	.word	0x00000000
.L_7:


//--------------------- .nv.compat                --------------------------
	.section	.nv.compat,"",@"SHT_CUDA_COMPAT_INFO"
	.align	4
        /*0000*/ 	.byte	0x02, 0x09, 0x00, 0x00, 0x02, 0x02, 0x01, 0x00, 0x02, 0x05, 0x05, 0x00, 0x03, 0x07, 0x01, 0x01
        /*0010*/ 	.byte	0x02, 0x03, 0x00, 0x00, 0x02, 0x06, 0x01, 0x00, 0x04, 0x0b, 0x08, 0x00, 0x01, 0x00, 0x00, 0x00
        /*0020*/ 	.byte	0x00, 0x00, 0x00, 0x00


//--------------------- .nv.info._Z23contrastive_loss_kernelPKfS0_PKiPfiif --------------------------
	.section	.nv.info._Z23contrastive_loss_kernelPKfS0_PKiPfiif,"",@"SHT_CUDA_INFO"
	.sectionflags	@""
	.align	4


	//----- nvinfo : EIATTR_CUDA_API_VERSION
	.align		4
        /*0000*/ 	.byte	0x04, 0x37
        /*0002*/ 	.short	(.L_9 - .L_8)
.L_8:
        /*0004*/ 	.word	0x00000082


	//----- nvinfo : EIATTR_KPARAM_INFO
	.align		4
.L_9:
        /*0008*/ 	.byte	0x04, 0x17
        /*000a*/ 	.short	(.L_11 - .L_10)
.L_10:
        /*000c*/ 	.word	0x00000000
        /*0010*/ 	.short	0x0006
        /*0012*/ 	.short	0x0028
        /*0014*/ 	.byte	0x00, 0xf0, 0x11, 0x00


	//----- nvinfo : EIATTR_KPARAM_INFO
	.align		4
.L_11:
        /*0018*/ 	.byte	0x04, 0x17
        /*001a*/ 	.short	(.L_13 - .L_12)
.L_12:
        /*001c*/ 	.word	0x00000000
        /*0020*/ 	.short	0x0005
        /*0022*/ 	.short	0x0024
        /*0024*/ 	.byte	0x00, 0xf0, 0x11, 0x00


	//----- nvinfo : EIATTR_KPARAM_INFO
	.align		4
.L_13:
        /*0028*/ 	.byte	0x04, 0x17
        /*002a*/ 	.short	(.L_15 - .L_14)
.L_14:
        /*002c*/ 	.word	0x00000000
        /*0030*/ 	.short	0x0004
        /*0032*/ 	.short	0x0020
        /*0034*/ 	.byte	0x00, 0xf0, 0x11, 0x00


	//----- nvinfo : EIATTR_KPARAM_INFO
	.align		4
.L_15:
        /*0038*/ 	.byte	0x04, 0x17
        /*003a*/ 	.short	(.L_17 - .L_16)
.L_16:
        /*003c*/ 	.word	0x00000000
        /*0040*/ 	.short	0x0003
        /*0042*/ 	.short	0x0018
        /*0044*/ 	.byte	0x00, 0xf5, 0x21, 0x00


	//----- nvinfo : EIATTR_KPARAM_INFO
	.align		4
.L_17:
        /*0048*/ 	.byte	0x04, 0x17
        /*004a*/ 	.short	(.L_19 - .L_18)
.L_18:
        /*004c*/ 	.word	0x00000000
        /*0050*/ 	.short	0x0002
        /*0052*/ 	.short	0x0010
        /*0054*/ 	.byte	0x00, 0xf5, 0x21, 0x00


	//----- nvinfo : EIATTR_KPARAM_INFO
	.align		4
.L_19:
        /*0058*/ 	.byte	0x04, 0x17
        /*005a*/ 	.short	(.L_21 - .L_20)
.L_20:
        /*005c*/ 	.word	0x00000000
        /*0060*/ 	.short	0x0001
        /*0062*/ 	.short	0x0008
        /*0064*/ 	.byte	0x00, 0xf5, 0x21, 0x00


	//----- nvinfo : EIATTR_KPARAM_INFO
	.align		4
.L_21:
        /*0068*/ 	.byte	0x04, 0x17
        /*006a*/ 	.short	(.L_23 - .L_22)
.L_22:
        /*006c*/ 	.word	0x00000000
        /*0070*/ 	.short	0x0000
        /*0072*/ 	.short	0x0000
        /*0074*/ 	.byte	0x00, 0xf5, 0x21, 0x00


	//----- nvinfo : EIATTR_SPARSE_MMA_MASK
	.align		4
.L_23:
        /*0078*/ 	.byte	0x03, 0x50
        /*007a*/ 	.short	0x0000


	//----- nvinfo : EIATTR_MAXREG_COUNT
	.align		4
        /*007c*/ 	.byte	0x03, 0x1b
        /*007e*/ 	.short	0x00ff


	//----- nvinfo : EIATTR_MERCURY_ISA_VERSION
	.align		4
        /*0080*/ 	.byte	0x03, 0x5f
        /*0082*/ 	.short	0x0101


	//----- nvinfo : EIATTR_VRC_CTA_INIT_COUNT
	.align		4
        /*0084*/ 	.byte	0x02, 0x4a
	.zero		1
	.zero		1


	//----- nvinfo : EIATTR_EXIT_INSTR_OFFSETS
	.align		4
        /*0088*/ 	.byte	0x04, 0x1c
        /*008a*/ 	.short	(.L_25 - .L_24)


	//   ....[0]....
.L_24:
        /*008c*/ 	.word	0x00000070


	//   ....[1]....
        /*0090*/ 	.word	0x00000ea0


	//----- nvinfo : EIATTR_CRS_STACK_SIZE
	.align		4
.L_25:
        /*0094*/ 	.byte	0x04, 0x1e
        /*0096*/ 	.short	(.L_27 - .L_26)
.L_26:
        /*0098*/ 	.word	0x00000000


	//----- nvinfo : EIATTR_CBANK_PARAM_SIZE
	.align		4
.L_27:
        /*009c*/ 	.byte	0x03, 0x19
        /*009e*/ 	.short	0x002c


	//----- nvinfo : EIATTR_PARAM_CBANK
	.align		4
        /*00a0*/ 	.byte	0x04, 0x0a
        /*00a2*/ 	.short	(.L_29 - .L_28)
	.align		4
.L_28:
        /*00a4*/ 	.word	index@(.nv.constant0._Z23contrastive_loss_kernelPKfS0_PKiPfiif)
        /*00a8*/ 	.short	0x0380
        /*00aa*/ 	.short	0x002c


	//----- nvinfo : EIATTR_SW_WAR
	.align		4
.L_29:
        /*00ac*/ 	.byte	0x04, 0x36
        /*00ae*/ 	.short	(.L_31 - .L_30)
.L_30:
        /*00b0*/ 	.word	0x00000008
.L_31:


//--------------------- .nv.callgraph             --------------------------
	.section	.nv.callgraph,"",@"SHT_CUDA_CALLGRAPH"
	.align	4
	.sectionentsize	8
	.align		4
        /*0000*/ 	.word	0x00000000
	.align		4
        /*0004*/ 	.word	0xffffffff
	.align		4
        /*0008*/ 	.word	0x00000000
	.align		4
        /*000c*/ 	.word	0xfffffffe
	.align		4
        /*0010*/ 	.word	0x00000000
	.align		4
        /*0014*/ 	.word	0xfffffffd
	.align		4
        /*0018*/ 	.word	0x00000000
	.align		4
        /*001c*/ 	.word	0xfffffffc


//--------------------- .text._Z23contrastive_loss_kernelPKfS0_PKiPfiif --------------------------
	.section	.text._Z23contrastive_loss_kernelPKfS0_PKiPfiif,"ax",@progbits
	.align	128
        .global         _Z23contrastive_loss_kernelPKfS0_PKiPfiif
        .type           _Z23contrastive_loss_kernelPKfS0_PKiPfiif,@function
        .size           _Z23contrastive_loss_kernelPKfS0_PKiPfiif,(.L_x_13 - _Z23contrastive_loss_kernelPKfS0_PKiPfiif)
        .other          _Z23contrastive_loss_kernelPKfS0_PKiPfiif,@"STO_CUDA_ENTRY STV_DEFAULT"
_Z23contrastive_loss_kernelPKfS0_PKiPfiif:
.text._Z23contrastive_loss_kernelPKfS0_PKiPfiif:
[----:B------:R-:W-:Y:S01]  /*0000*/  LDC R1, c[0x0][0x37c] ;  /* 0x0000df00ff017b82 */ /* 0x000fe20000000800 */
[----:B------:R-:W0:Y:S07]  /*0010*/  S2R R3, SR_TID.X ;  /* 0x0000000000037919 */ /* 0x000e2e0000002100 */
[----:B------:R-:W0:Y:S01]  /*0020*/  S2UR UR4, SR_CTAID.X ;  /* 0x00000000000479c3 */ /* 0x000e220000002500 */
[----:B------:R-:W1:Y:S07]  /*0030*/  LDCU UR5, c[0x0][0x3a0] ;  /* 0x00007400ff0577ac */ /* 0x000e6e0008000800 */
[----:B------:R-:W0:Y:S02]  /*0040*/  LDC R6, c[0x0][0x360] ;  /* 0x0000d800ff067b82 */ /* 0x000e240000000800 */
[----:B0-----:R-:W-:-:S05]  /*0050*/  IMAD R6, R6, UR4, R3 ;  /* 0x0000000406067c24 */ /* 0x001fca000f8e0203 */
[----:B-1----:R-:W-:-:S13]  /*0060*/  ISETP.GE.AND P0, PT, R6, UR5, PT ;  /* 0x0000000506007c0c */ /* 0x002fda000bf06270 */
[----:B------:R-:W-:Y:S05]  /*0070*/  @P0 EXIT ;  /* 0x000000000000094d */ /* 0x000fea0003800000 */
[----:B------:R-:W0:Y:S01]  /*0080*/  LDC.64 R2, c[0x0][0x390] ;  /* 0x0000e400ff027b82 */ /* 0x000e220000000a00 */
[----:B------:R-:W1:Y:S01]  /*0090*/  LDCU.64 UR8, c[0x0][0x358] ;  /* 0x00006b00ff0877ac */ /* 0x000e620008000a00 */
[----:B------:R-:W2:Y:S01]  /*00a0*/  LDCU UR5, c[0x0][0x3a4] ;  /* 0x00007480ff0577ac */ /* 0x000ea20008000800 */
[----:B0-----:R-:W-:-:S05]  /*00b0*/  IMAD.WIDE R2, R6, 0x4, R2 ;  /* 0x0000000406027825 */ /* 0x001fca00078e0202 */
[----:B-1----:R0:W5:Y:S01]  /*00c0*/  LDG.E R0, desc[UR8][R2.64] ;  /* 0x0000000802007981 */ /* 0x002162000c1e1900 */
[----:B--2---:R-:W-:Y:S01]  /*00d0*/  UISETP.GE.AND UP0, UPT, UR5, 0x1, UPT ;  /* 0x000000010500788c */ /* 0x004fe2000bf06270 */
[----:B------:R-:W-:-:S08]  /*00e0*/  HFMA2 R13, -RZ, RZ, 0, 0 ;  /* 0x00000000ff0d7431 */ /* 0x000fd000000001ff */
[----:B0-----:R-:W-:Y:S05]  /*00f0*/  BRA.U !UP0, `(.L_x_0) ;  /* 0x0000000d08007547 */ /* 0x001fea000b800000 */
[----:B------:R-:W-:Y:S02]  /*0100*/  UISETP.GE.U32.AND UP1, UPT, UR5, 0x10, UPT ;  /* 0x000000100500788c */ /* 0x000fe4000bf26070 */
[----:B------:R-:W-:Y:S01]  /*0110*/  IMAD R7, R6, UR5, RZ ;  /* 0x0000000506077c24 */ /* 0x000fe2000f8e02ff */
[----:B------:R-:W-:Y:S01]  /*0120*/  ULOP3.LUT UR6, UR5, 0xf, URZ, 0xc0, !UPT ;  /* 0x0000000f05067892 */ /* 0x000fe2000f8ec0ff */
[----:B------:R-:W-:Y:S01]  /*0130*/  MOV R13, RZ ;  /* 0x000000ff000d7202 */ /* 0x000fe20000000f00 */
[----:B------:R-:W-:Y:S02]  /*0140*/  UMOV UR4, URZ ;  /* 0x000000ff00047c82 */ /* 0x000fe40008000000 */
[----:B------:R-:W-:Y:S01]  /*0150*/  SHF.R.S32.HI R8, RZ, 0x1f, R7 ;  /* 0x0000001fff087819 */ /* 0x000fe20000011407 */
[----:B------:R-:W-:Y:S01]  /*0160*/  UISETP.NE.AND UP0, UPT, UR6, URZ, UPT ;  /* 0x000000ff0600728c */ /* 0x000fe2000bf05270 */
[----:B------:R-:W-:Y:S10]  /*0170*/  BRA.U !UP1, `(.L_x_1) ;  /* 0x0000000509447547 */ /* 0x000ff4000b800000 */
[----:B------:R-:W0:Y:S01]  /*0180*/  LDCU.128 UR12, c[0x0][0x380] ;  /* 0x00007000ff0c77ac */ /* 0x000e220008000c00 */
[C---:B------:R-:W-:Y:S02]  /*0190*/  LEA R4, P0, R7.reuse, 0x20, 0x2 ;  /* 0x0000002007047811 */ /* 0x040fe400078010ff */
[----:B------:R-:W-:Y:S01]  /*01a0*/  MOV R13, RZ ;  /* 0x000000ff000d7202 */ /* 0x000fe20000000f00 */
[----:B------:R-:W-:Y:S01]  /*01b0*/  ULOP3.LUT UR4, UR5, 0x7ffffff0, URZ, 0xc0, !UPT ;  /* 0x7ffffff005047892 */ /* 0x000fe2000f8ec0ff */
[----:B------:R-:W-:-:S03]  /*01c0*/  LEA.HI.X R5, R7, RZ, R8, 0x2, P0 ;  /* 0x000000ff07057211 */ /* 0x000fc600000f1408 */
[----:B------:R-:W-:Y:S01]  /*01d0*/  UIADD3 UR7, UPT, UPT, -UR4, URZ, URZ ;  /* 0x000000ff04077290 */ /* 0x000fe2000fffe1ff */
[C---:B0-----:R-:W-:Y:S02]  /*01e0*/  IADD3 R2, P1, PT, R4.reuse, UR12, RZ ;  /* 0x0000000c04027c10 */ /* 0x041fe4000ff3e0ff */
[----:B------:R-:W-:Y:S02]  /*01f0*/  IADD3 R4, P2, PT, R4, UR14, RZ ;  /* 0x0000000e04047c10 */ /* 0x000fe4000ff5e0ff */
[C---:B------:R-:W-:Y:S02]  /*0200*/  IADD3.X R3, PT, PT, R5.reuse, UR13, RZ, P1, !PT ;  /* 0x0000000d05037c10 */ /* 0x040fe40008ffe4ff */
[----:B------:R-:W-:-:S09]  /*0210*/  IADD3.X R5, PT, PT, R5, UR15, RZ, P2, !PT ;  /* 0x0000000f05057c10 */ /* 0x000fd200097fe4ff */
.L_x_2:
[----:B------:R-:W2:Y:S04]  /*0220*/  LDG.E R14, desc[UR8][R2.64+-0x20] ;  /* 0xffffe008020e7981 */ /* 0x000ea8000c1e1900 */
[----:B------:R-:W2:Y:S04]  /*0230*/  LDG.E R23, desc[UR8][R4.64+-0x20] ;  /* 0xffffe00804177981 */ /* 0x000ea8000c1e1900 */
[----:B------:R-:W3:Y:S04]  /*0240*/  LDG.E R24, desc[UR8][R2.64+-0x1c] ;  /* 0xffffe40802187981 */ /* 0x000ee8000c1e1900 */
[----:B------:R-:W3:Y:S04]  /*0250*/  LDG.E R25, desc[UR8][R4.64+-0x1c] ;  /* 0xffffe40804197981 */ /* 0x000ee8000c1e1900 */
[----:B------:R-:W4:Y:S04]  /*0260*/  LDG.E R16, desc[UR8][R2.64+-0x18] ;  /* 0xffffe80802107981 */ /* 0x000f28000c1e1900 */
        /* <DEDUP_REMOVED lines=10> */
[----:B------:R-:W4:Y:S01]  /*0310*/  LDG.E R9, desc[UR8][R4.64+-0x4] ;  /* 0xfffffc0804097981 */ /* 0x000f22000c1e1900 */
[----:B--2---:R-:W-:-:S04]  /*0320*/  FADD R14, R14, -R23 ;  /* 0x800000170e0e7221 */ /* 0x004fc80000000000 */
[----:B------:R-:W-:Y:S02]  /*0330*/  FFMA R23, R14, R14, R13 ;  /* 0x0000000e0e177223 */ /* 0x000fe4000000000d */
[----:B------:R-:W2:Y:S01]  /*0340*/  LDG.E R13, desc[UR8][R2.64] ;  /* 0x00000008020d7981 */ /* 0x000ea2000c1e1900 */
[----:B---3--:R-:W-:-:S03]  /*0350*/  FADD R24, R24, -R25 ;  /* 0x8000001918187221 */ /* 0x008fc60000000000 */
[----:B------:R-:W2:Y:S01]  /*0360*/  LDG.E R14, desc[UR8][R4.64] ;  /* 0x00000008040e7981 */ /* 0x000ea2000c1e1900 */
[----:B------:R-:W-:Y:S01]  /*0370*/  FFMA R23, R24, R24, R23 ;  /* 0x0000001818177223 */ /* 0x000fe20000000017 */
[----:B----4-:R-:W-:Y:S02]  /*0380*/  FADD R24, R16, -R15 ;  /* 0x8000000f10187221 */ /* 0x010fe40000000000 */
[----:B------:R-:W3:Y:S02]  /*0390*/  LDG.E R16, desc[UR8][R2.64+0x4] ;  /* 0x0000040802107981 */ /* 0x000ee4000c1e1900 */
[----:B------:R-:W-:Y:S02]  /*03a0*/  FFMA R23, R24, R24, R23 ;  /* 0x0000001818177223 */ /* 0x000fe40000000017 */
[----:B------:R-:W3:Y:S01]  /*03b0*/  LDG.E R15, desc[UR8][R4.64+0x4] ;  /* 0x00000408040f7981 */ /* 0x000ee2000c1e1900 */
[----:B------:R-:W-:-:S03]  /*03c0*/  FADD R24, R17, -R18 ;  /* 0x8000001211187221 */ /* 0x000fc60000000000 */
[----:B------:R-:W4:Y:S01]  /*03d0*/  LDG.E R18, desc[UR8][R2.64+0x8] ;  /* 0x0000080802127981 */ /* 0x000f22000c1e1900 */
[----:B------:R-:W-:-:S03]  /*03e0*/  FFMA R23, R24, R24, R23 ;  /* 0x0000001818177223 */ /* 0x000fc60000000017 */
[----:B------:R-:W4:Y:S01]  /*03f0*/  LDG.E R17, desc[UR8][R4.64+0x8] ;  /* 0x0000080804117981 */ /* 0x000f22000c1e1900 */
[----:B------:R-:W-:-:S03]  /*0400*/  FADD R24, R20, -R19 ;  /* 0x8000001314187221 */ /* 0x000fc60000000000 */
[----:B------:R-:W4:Y:S01]  /*0410*/  LDG.E R20, desc[UR8][R2.64+0xc] ;  /* 0x00000c0802147981 */ /* 0x000f22000c1e1900 */
[----:B------:R-:W-:-:S03]  /*0420*/  FFMA R23, R24, R24, R23 ;  /* 0x0000001818177223 */ /* 0x000fc60000000017 */
[----:B------:R-:W4:Y:S01]  /*0430*/  LDG.E R19, desc[UR8][R4.64+0xc] ;  /* 0x00000c0804137981 */ /* 0x000f22000c1e1900 */
[----:B------:R-:W-:-:S03]  /*0440*/  FADD R24, R21, -R22 ;  /* 0x8000001615187221 */ /* 0x000fc60000000000 */
[----:B------:R-:W4:Y:S04]  /*0450*/  LDG.E R21, desc[UR8][R2.64+0x10] ;  /* 0x0000100802157981 */ /* 0x000f28000c1e1900 */
[----:B------:R-:W4:Y:S01]  /*0460*/  LDG.E R22, desc[UR8][R4.64+0x10] ;  /* 0x0000100804167981 */ /* 0x000f22000c1e1900 */
[----:B------:R-:W-:Y:S01]  /*0470*/  FFMA R25, R24, R24, R23 ;  /* 0x0000001818197223 */ /* 0x000fe20000000017 */
[----:B------:R-:W-:Y:S02]  /*0480*/  FADD R26, R12, -R11 ;  /* 0x8000000b0c1a7221 */ /* 0x000fe40000000000 */
[----:B------:R-:W4:Y:S04]  /*0490*/  LDG.E R24, desc[UR8][R2.64+0x14] ;  /* 0x0000140802187981 */ /* 0x000f28000c1e1900 */
[----:B------:R-:W4:Y:S01]  /*04a0*/  LDG.E R23, desc[UR8][R4.64+0x14] ;  /* 0x0000140804177981 */ /* 0x000f22000c1e1900 */
[----:B------:R-:W-:-:S03]  /*04b0*/  FFMA R25, R26, R26, R25 ;  /* 0x0000001a1a197223 */ /* 0x000fc60000000019 */
[----:B------:R-:W4:Y:S01]  /*04c0*/  LDG.E R12, desc[UR8][R2.64+0x18] ;  /* 0x00001808020c7981 */ /* 0x000f22000c1e1900 */
[----:B------:R-:W-:-:S03]  /*04d0*/  FADD R26, R10, -R9 ;  /* 0x800000090a1a7221 */ /* 0x000fc60000000000 */
[----:B------:R-:W4:Y:S04]  /*04e0*/  LDG.E R11, desc[UR8][R4.64+0x18] ;  /* 0x00001808040b7981 */ /* 0x000f28000c1e1900 */
[----:B------:R0:W4:Y:S04]  /*04f0*/  LDG.E R9, desc[UR8][R2.64+0x1c] ;  /* 0x00001c0802097981 */ /* 0x000128000c1e1900 */
[----:B------:R1:W4:Y:S01]  /*0500*/  LDG.E R10, desc[UR8][R4.64+0x1c] ;  /* 0x00001c08040a7981 */ /* 0x000322000c1e1900 */
[----:B------:R-:W-:Y:S01]  /*0510*/  FFMA R25, R26, R26, R25 ;  /* 0x0000001a1a197223 */ /* 0x000fe20000000019 */
[----:B------:R-:W-:-:S04]  /*0520*/  UIADD3 UR7, UPT, UPT, UR7, 0x10, URZ ;  /* 0x0000001007077890 */ /* 0x000fc8000fffe0ff */
[----:B------:R-:W-:Y:S01]  /*0530*/  UISETP.NE.AND UP1, UPT, UR7, URZ, UPT ;  /* 0x000000ff0700728c */ /* 0x000fe2000bf25270 */
[----:B0-----:R-:W-:Y:S02]  /*0540*/  IADD3 R2, P0, PT, R2, 0x40, RZ ;  /* 0x0000004002027810 */ /* 0x001fe40007f1e0ff */
[----:B-1----:R-:W-:Y:S02]  /*0550*/  IADD3 R4, P1, PT, R4, 0x40, RZ ;  /* 0x0000004004047810 */ /* 0x002fe40007f3e0ff */
[----:B------:R-:W-:Y:S02]  /*0560*/  IADD3.X R3, PT, PT, RZ, R3, RZ, P0, !PT ;  /* 0x00000003ff037210 */ /* 0x000fe400007fe4ff */
[----:B------:R-:W-:Y:S01]  /*0570*/  IADD3.X R5, PT, PT, RZ, R5, RZ, P1, !PT ;  /* 0x00000005ff057210 */ /* 0x000fe20000ffe4ff */
[----:B--2---:R-:W-:-:S04]  /*0580*/  FADD R14, R13, -R14 ;  /* 0x8000000e0d0e7221 */ /* 0x004fc80000000000 */
[----:B------:R-:W-:Y:S01]  /*0590*/  FFMA R25, R14, R14, R25 ;  /* 0x0000000e0e197223 */ /* 0x000fe20000000019 */
[----:B---3--:R-:W-:-:S04]  /*05a0*/  FADD R16, R16, -R15 ;  /* 0x8000000f10107221 */ /* 0x008fc80000000000 */
[----:B------:R-:W-:Y:S01]  /*05b0*/  FFMA R25, R16, R16, R25 ;  /* 0x0000001010197223 */ /* 0x000fe20000000019 */
[----:B----4-:R-:W-:-:S04]  /*05c0*/  FADD R18, R18, -R17 ;  /* 0x8000001112127221 */ /* 0x010fc80000000000 */
[----:B------:R-:W-:Y:S01]  /*05d0*/  FFMA R25, R18, R18, R25 ;  /* 0x0000001212197223 */ /* 0x000fe20000000019 */
[----:B------:R-:W-:-:S04]  /*05e0*/  FADD R20, R20, -R19 ;  /* 0x8000001314147221 */ /* 0x000fc80000000000 */
        /* <DEDUP_REMOVED lines=9> */
[----:B------:R-:W-:Y:S06]  /*0680*/  BRA.U UP1, `(.L_x_2) ;  /* 0xfffffff901e47547 */ /* 0x000fec000b83ffff */
.L_x_1:
[----:B------:R-:W-:Y:S05]  /*0690*/  BRA.U !UP0, `(.L_x_0) ;  /* 0x0000000508987547 */ /* 0x000fea000b800000 */
[----:B------:R-:W-:Y:S02]  /*06a0*/  UISETP.GE.U32.AND UP0, UPT, UR6, 0x8, UPT ;  /* 0x000000080600788c */ /* 0x000fe4000bf06070 */
[----:B------:R-:W-:-:S04]  /*06b0*/  ULOP3.LUT UR7, UR5, 0x7, URZ, 0xc0, !UPT ;  /* 0x0000000705077892 */ /* 0x000fc8000f8ec0ff */
[----:B------:R-:W-:-:S03]  /*06c0*/  UISETP.NE.AND UP1, UPT, UR7, URZ, UPT ;  /* 0x000000ff0700728c */ /* 0x000fc6000bf25270 */
[----:B------:R-:W-:Y:S08]  /*06d0*/  BRA.U !UP0, `(.L_x_3) ;  /* 0x0000000108a87547 */ /* 0x000ff0000b800000 */
[----:B------:R-:W0:Y:S01]  /*06e0*/  LDCU.128 UR12, c[0x0][0x380] ;  /* 0x00007000ff0c77ac */ /* 0x000e220008000c00 */
[----:B------:R-:W-:-:S04]  /*06f0*/  IADD3 R5, P0, PT, R7, UR4, RZ ;  /* 0x0000000407057c10 */ /* 0x000fc8000ff1e0ff */
[----:B------:R-:W-:Y:S02]  /*0700*/  IADD3.X R2, PT, PT, RZ, R8, RZ, P0, !PT ;  /* 0x00000008ff027210 */ /* 0x000fe400007fe4ff */
[C---:B------:R-:W-:Y:S02]  /*0710*/  SHF.L.U32 R4, R5.reuse, 0x2, RZ ;  /* 0x0000000205047819 */ /* 0x040fe400000006ff */
[----:B------:R-:W-:Y:S02]  /*0720*/  SHF.L.U64.HI R5, R5, 0x2, R2 ;  /* 0x0000000205057819 */ /* 0x000fe40000010202 */
[C---:B0-----:R-:W-:Y:S02]  /*0730*/  IADD3 R2, P0, PT, R4.reuse, UR12, RZ ;  /* 0x0000000c04027c10 */ /* 0x041fe4000ff1e0ff */
[----:B------:R-:W-:Y:S02]  /*0740*/  IADD3 R4, P1, PT, R4, UR14, RZ ;  /* 0x0000000e04047c10 */ /* 0x000fe4000ff3e0ff */
[----:B------:R-:W-:-:S02]  /*0750*/  IADD3.X R3, PT, PT, R5, UR13, RZ, P0, !PT ;  /* 0x0000000d05037c10 */ /* 0x000fc400087fe4ff */
[----:B------:R-:W-:-:S03]  /*0760*/  IADD3.X R5, PT, PT, R5, UR15, RZ, P1, !PT ;  /* 0x0000000f05057c10 */ /* 0x000fc60008ffe4ff */
        /* <DEDUP_REMOVED lines=16> */
[----:B------:R-:W-:Y:S01]  /*0870*/  UIADD3 UR4, UPT, UPT, UR4, 0x8, URZ ;  /* 0x0000000804047890 */ /* 0x000fe2000fffe0ff */
        /* <DEDUP_REMOVED lines=15> */
[----:B------:R-:W-:-:S07]  /*0970*/  FFMA R13, R18, R18, R13 ;  /* 0x00000012120d7223 */ /* 0x000fce000000000d */
.L_x_3:
        /* <DEDUP_REMOVED lines=30> */
[----:B------:R-:W-:-:S07]  /*0b60*/  FFMA R13, R17, R17, R10 ;  /* 0x00000011110d7223 */ /* 0x000fce000000000a */
.L_x_4:
[----:B------:R-:W-:Y:S05]  /*0b70*/  BRA.U !UP1, `(.L_x_0) ;  /* 0x0000000109607547 */ /* 0x000fea000b800000 */
[----:B------:R-:W0:Y:S01]  /*0b80*/  LDCU.128 UR12, c[0x0][0x380] ;  /* 0x00007000ff0c77ac */ /* 0x000e220008000c00 */
[----:B------:R-:W-:Y:S01]  /*0b90*/  IADD3 R10, P0, PT, R7, UR4, RZ ;  /* 0x00000004070a7c10 */ /* 0x000fe2000ff1e0ff */
[----:B------:R-:W-:-:S03]  /*0ba0*/  UIADD3 UR5, UPT, UPT, -UR5, URZ, URZ ;  /* 0x000000ff05057290 */ /* 0x000fc6000fffe1ff */
[----:B------:R-:W-:Y:S02]  /*0bb0*/  IADD3.X R3, PT, PT, RZ, R8, RZ, P0, !PT ;  /* 0x00000008ff037210 */ /* 0x000fe400007fe4ff */
[C---:B------:R-:W-:Y:S02]  /*0bc0*/  SHF.L.U32 R7, R10.reuse, 0x2, RZ ;  /* 0x000000020a077819 */ /* 0x040fe400000006ff */
[----:B------:R-:W-:Y:S02]  /*0bd0*/  SHF.L.U64.HI R10, R10, 0x2, R3 ;  /* 0x000000020a0a7819 */ /* 0x000fe40000010203 */
[C---:B0-----:R-:W-:Y:S02]  /*0be0*/  IADD3 R4, P0, PT, R7.reuse, UR14, RZ ;  /* 0x0000000e07047c10 */ /* 0x041fe4000ff1e0ff */
[----:B------:R-:W-:Y:S02]  /*0bf0*/  IADD3 R7, P1, PT, R7, UR12, RZ ;  /* 0x0000000c07077c10 */ /* 0x000fe4000ff3e0ff */
[----:B------:R-:W-:-:S02]  /*0c00*/  IADD3.X R9, PT, PT, R10, UR15, RZ, P0, !PT ;  /* 0x0000000f0a097c10 */ /* 0x000fc400087fe4ff */
[----:B------:R-:W-:-:S09]  /*0c10*/  IADD3.X R10, PT, PT, R10, UR13, RZ, P1, !PT ;  /* 0x0000000d0a0a7c10 */ /* 0x000fd20008ffe4ff */
.L_x_5:
[----:B------:R-:W-:Y:S02]  /*0c20*/  MOV R2, R7 ;  /* 0x0000000700027202 */ /* 0x000fe40000000f00 */
[----:B------:R-:W-:Y:S02]  /*0c30*/  MOV R5, R9 ;  /* 0x0000000900057202 */ /* 0x000fe40000000f00 */
[----:B------:R-:W-:-:S04]  /*0c40*/  MOV R3, R10 ;  /* 0x0000000a00037202 */ /* 0x000fc80000000f00 */
[----:B------:R0:W2:Y:S04]  /*0c50*/  LDG.E R5, desc[UR8][R4.64] ;  /* 0x0000000804057981 */ /* 0x0000a8000c1e1900 */
[----:B------:R-:W2:Y:S01]  /*0c60*/  LDG.E R2, desc[UR8][R2.64] ;  /* 0x0000000802027981 */ /* 0x000ea2000c1e1900 */
[----:B------:R-:W-:-:S04]  /*0c70*/  UIADD3 UR5, UPT, UPT, UR5, 0x1, URZ ;  /* 0x0000000105057890 */ /* 0x000fc8000fffe0ff */
[----:B------:R-:W-:Y:S01]  /*0c80*/  UISETP.NE.AND UP0, UPT, UR5, URZ, UPT ;  /* 0x000000ff0500728c */ /* 0x000fe2000bf05270 */
[----:B0-----:R-:W-:Y:S02]  /*0c90*/  IADD3 R4, P0, PT, R4, 0x4, RZ ;  /* 0x0000000404047810 */ /* 0x001fe40007f1e0ff */
[----:B------:R-:W-:Y:S02]  /*0ca0*/  IADD3 R7, P1, PT, R7, 0x4, RZ ;  /* 0x0000000407077810 */ /* 0x000fe40007f3e0ff */
[----:B------:R-:W-:Y:S02]  /*0cb0*/  IADD3.X R9, PT, PT, RZ, R9, RZ, P0, !PT ;  /* 0x00000009ff097210 */ /* 0x000fe400007fe4ff */
[----:B------:R-:W-:Y:S01]  /*0cc0*/  IADD3.X R10, PT, PT, RZ, R10, RZ, P1, !PT ;  /* 0x0000000aff0a7210 */ /* 0x000fe20000ffe4ff */
[----:B--2---:R-:W-:-:S04]  /*0cd0*/  FADD R8, R2, -R5 ;  /* 0x8000000502087221 */ /* 0x004fc80000000000 */
[----:B------:R-:W-:Y:S01]  /*0ce0*/  FFMA R13, R8, R8, R13 ;  /* 0x00000008080d7223 */ /* 0x000fe2000000000d */
[----:B------:R-:W-:Y:S06]  /*0cf0*/  BRA.U UP0, `(.L_x_5) ;  /* 0xfffffffd00c87547 */ /* 0x000fec000b83ffff */
.L_x_0:
[----:B-----5:R-:W-:Y:S01]  /*0d00*/  ISETP.NE.AND P0, PT, R0, 0x1, PT ;  /* 0x000000010000780c */ /* 0x020fe20003f05270 */
[----:B------:R-:W-:-:S12]  /*0d10*/  BSSY.RECONVERGENT B0, `(.L_x_6) ;  /* 0x0000014000007945 */ /* 0x000fd80003800200 */
[----:B------:R-:W-:Y:S05]  /*0d20*/  @!P0 BRA `(.L_x_7) ;  /* 0x0000000000488947 */ /* 0x000fea0003800000 */
[----:B------:R-:W-:Y:S01]  /*0d30*/  IADD3 R0, PT, PT, R13, -0xd000000, RZ ;  /* 0xf30000000d007810 */ /* 0x000fe20007ffe0ff */
[----:B------:R0:W1:Y:S01]  /*0d40*/  MUFU.RSQ R2, R13 ;  /* 0x0000000d00027308 */ /* 0x0000620000001400 */
[----:B------:R-:W-:Y:S02]  /*0d50*/  BSSY.RECONVERGENT B1, `(.L_x_8) ;  /* 0x000000b000017945 */ /* 0x000fe40003800200 */
[----:B------:R-:W-:-:S13]  /*0d60*/  ISETP.GT.U32.AND P0, PT, R0, 0x727fffff, PT ;  /* 0x727fffff0000780c */ /* 0x000fda0003f04070 */
[----:B0-----:R-:W-:Y:S05]  /*0d70*/  @!P0 BRA `(.L_x_9) ;  /* 0x0000000000108947 */ /* 0x001fea0003800000 */
[----:B------:R-:W-:-:S07]  /*0d80*/  MOV R7, 0xda0 ;  /* 0x00000da000077802 */ /* 0x000fce0000000f00 */
[----:B-1----:R-:W-:Y:S05]  /*0d90*/  CALL.REL.NOINC `($__internal_0_$__cuda_sm20_sqrt_rn_f32_slowpath) ;  /* 0x0000000000447944 */ /* 0x002fea0003c00000 */
[----:B------:R-:W-:Y:S01]  /*0da0*/  MOV R0, R13 ;  /* 0x0000000d00007202 */ /* 0x000fe20000000f00 */
[----:B------:R-:W-:Y:S06]  /*0db0*/  BRA `(.L_x_10) ;  /* 0x0000000000107947 */ /* 0x000fec0003800000 */
.L_x_9:
[----:B-1----:R-:W-:Y:S01]  /*0dc0*/  FMUL.FTZ R0, R13, R2 ;  /* 0x000000020d007220 */ /* 0x002fe20000410000 */
[----:B------:R-:W-:-:S03]  /*0dd0*/  FMUL.FTZ R2, R2, 0.5 ;  /* 0x3f00000002027820 */ /* 0x000fc60000410000 */
[----:B------:R-:W-:-:S04]  /*0de0*/  FFMA R13, -R0, R0, R13 ;  /* 0x00000000000d7223 */ /* 0x000fc8000000010d */
[----:B------:R-:W-:-:S07]  /*0df0*/  FFMA R0, R13, R2, R0 ;  /* 0x000000020d007223 */ /* 0x000fce0000000000 */
.L_x_10:
[----:B------:R-:W-:Y:S05]  /*0e00*/  BSYNC.RECONVERGENT B1 ;  /* 0x0000000000017941 */ /* 0x000fea0003800200 */
.L_x_8:
[----:B------:R-:W0:Y:S02]  /*0e10*/  LDCU UR4, c[0x0][0x3a8] ;  /* 0x00007500ff0477ac */ /* 0x000e240008000800 */
[----:B0-----:R-:W-:-:S05]  /*0e20*/  FADD R0, -R0, UR4 ;  /* 0x0000000400007e21 */ /* 0x001fca0008000100 */
[----:B------:R-:W-:-:S05]  /*0e30*/  FMNMX R0, RZ, R0, !PT ;  /* 0x00000000ff007209 */ /* 0x000fca0007800000 */
[----:B------:R-:W-:-:S07]  /*0e40*/  FMUL R13, R0, R0 ;  /* 0x00000000000d7220 */ /* 0x000fce0000400000 */
.L_x_7:
[----:B------:R-:W-:Y:S05]  /*0e50*/  BSYNC.RECONVERGENT B0 ;  /* 0x0000000000007941 */ /* 0x000fea0003800200 */
.L_x_6:
[----:B------:R-:W0:Y:S01]  /*0e60*/  LDC.64 R2, c[0x0][0x398] ;  /* 0x0000e600ff027b82 */ /* 0x000e220000000a00 */
[----:B------:R-:W-:Y:S01]  /*0e70*/  FMUL R13, R13, 0.5 ;  /* 0x3f0000000d0d7820 */ /* 0x000fe20000400000 */
[----:B0-----:R-:W-:-:S05]  /*0e80*/  IMAD.WIDE R6, R6, 0x4, R2 ;  /* 0x0000000406067825 */ /* 0x001fca00078e0202 */
[----:B------:R-:W-:Y:S01]  /*0e90*/  STG.E desc[UR8][R6.64], R13 ;  /* 0x0000000d06007986 */ /* 0x000fe2000c101908 */
[----:B------:R-:W-:Y:S05]  /*0ea0*/  EXIT ;  /* 0x000000000000794d */ /* 0x000fea0003800000 */
        .weak           $__internal_0_$__cuda_sm20_sqrt_rn_f32_slowpath
        .type           $__internal_0_$__cuda_sm20_sqrt_rn_f32_slowpath,@function
        .size           $__internal_0_$__cuda_sm20_sqrt_rn_f32_slowpath,(.L_x_13 - $__internal_0_$__cuda_sm20_sqrt_rn_f32_slowpath)
$__internal_0_$__cuda_sm20_sqrt_rn_f32_slowpath:
[----:B------:R-:W-:-:S13]  /*0eb0*/  LOP3.LUT P0, RZ, R13, 0x7fffffff, RZ, 0xc0, !PT ;  /* 0x7fffffff0dff7812 */ /* 0x000fda000780c0ff */
[----:B------:R-:W-:Y:S05]  /*0ec0*/  @!P0 BRA `(.L_x_11) ;  /* 0x0000000000448947 */ /* 0x000fea0003800000 */
[----:B------:R-:W-:Y:S02]  /*0ed0*/  FSETP.GEU.FTZ.AND P0, PT, R13, RZ, PT ;  /* 0x000000ff0d00720b */ /* 0x000fe40003f1e000 */
[----:B------:R-:W-:-:S11]  /*0ee0*/  MOV R0, R13 ;  /* 0x0000000d00007202 */ /* 0x000fd60000000f00 */
[----:B------:R-:W-:Y:S01]  /*0ef0*/  @!P0 MOV R13, 0x7fffffff ;  /* 0x7fffffff000d8802 */ /* 0x000fe20000000f00 */
[----:B------:R-:W-:Y:S06]  /*0f00*/  @!P0 BRA `(.L_x_11) ;  /* 0x0000000000348947 */ /* 0x000fec0003800000 */
[----:B------:R-:W-:-:S13]  /*0f10*/  FSETP.GTU.FTZ.AND P0, PT, |R0|, +INF , PT ;  /* 0x7f8000000000780b */ /* 0x000fda0003f1c200 */
[----:B------:R-:W-:Y:S01]  /*0f20*/  @P0 FADD.FTZ R13, R0, 1 ;  /* 0x3f800000000d0421 */ /* 0x000fe20000010000 */
[----:B------:R-:W-:Y:S06]  /*0f30*/  @P0 BRA `(.L_x_11) ;  /* 0x0000000000280947 */ /* 0x000fec0003800000 */
[----:B------:R-:W-:-:S13]  /*0f40*/  FSETP.NEU.FTZ.AND P0, PT, |R0|, +INF , PT ;  /* 0x7f8000000000780b */ /* 0x000fda0003f1d200 */
[----:B------:R-:W-:Y:S01]  /*0f50*/  @P0 FFMA R2, R0, 1.84467440737095516160e+19, RZ ;  /* 0x5f80000000020823 */ /* 0x000fe200000000ff */
[----:B------:R-:W-:-:S03]  /*0f60*/  @!P0 MOV R13, R0 ;  /* 0x00000000000d8202 */ /* 0x000fc60000000f00 */
[----:B------:R-:W0:Y:S02]  /*0f70*/  @P0 MUFU.RSQ R3, R2 ;  /* 0x0000000200030308 */ /* 0x000e240000001400 */
[----:B0-----:R-:W-:Y:S01]  /*0f80*/  @P0 FMUL.FTZ R5, R2, R3 ;  /* 0x0000000302050220 */ /* 0x001fe20000410000 */
[----:B------:R-:W-:-:S03]  /*0f90*/  @P0 FMUL.FTZ R3, R3, 0.5 ;  /* 0x3f00000003030820 */ /* 0x000fc60000410000 */
[----:B------:R-:W-:-:S04]  /*0fa0*/  @P0 FADD.FTZ R4, -R5, -RZ ;  /* 0x800000ff05040221 */ /* 0x000fc80000010100 */
[----:B------:R-:W-:-:S04]  /*0fb0*/  @P0 FFMA R4, R5, R4, R2 ;  /* 0x0000000405040223 */ /* 0x000fc80000000002 */
[----:B------:R-:W-:-:S04]  /*0fc0*/  @P0 FFMA R3, R4, R3, R5 ;  /* 0x0000000304030223 */ /* 0x000fc80000000005 */
[----:B------:R-:W-:-:S07]  /*0fd0*/  @P0 FMUL.FTZ R13, R3, 2.3283064365386962891e-10 ;  /* 0x2f800000030d0820 */ /* 0x000fce0000410000 */
.L_x_11:
[----:B------:R-:W-:Y:S01]  /*0fe0*/  HFMA2 R3, -RZ, RZ, 0, 0 ;  /* 0x00000000ff037431 */ /* 0x000fe200000001ff */
[----:B------:R-:W-:-:S04]  /*0ff0*/  MOV R2, R7 ;  /* 0x0000000700027202 */ /* 0x000fc80000000f00 */
[----:B------:R-:W-:Y:S05]  /*1000*/  RET.REL.NODEC R2 `(_Z23contrastive_loss_kernelPKfS0_PKiPfiif) ;  /* 0xffffffec02fc7950 */ /* 0x000fea0003c3ffff */
.L_x_12:
[----:B------:R-:W-:-:S00]  /*1010*/  BRA `(.L_x_12) ;  /* 0xfffffffc00fc7947 */ /* 0x000fc0000383ffff */
[----:B------:R-:W-:-:S00]  /*1020*/  NOP ;  /* 0x0000000000007918 */ /* 0x000fc00000000000 */
        /* <DEDUP_REMOVED lines=13> */
.L_x_13:


//--------------------- .nv.shared.reserved.0     --------------------------
	.section	.nv.shared.reserved.0,"aw",@nobits
	.weak		__nv_reservedSMEM_offset_0_alias
	.size		__nv_reservedSMEM_offset_0_alias, 0, 64
	.other		__nv_reservedSMEM_offset_0_alias,@"STO_CUDA_RESERVED_SHARED STV_DEFAULT"
__nv_reservedSMEM_offset_0_alias:
	.zero		0
	.zero		64


//--------------------- .nv.constant0._Z23contrastive_loss_kernelPKfS0_PKiPfiif --------------------------
	.section	.nv.constant0._Z23contrastive_loss_kernelPKfS0_PKiPfiif,"a",@progbits
	.sectionflags	@""
	.align	4
.nv.constant0._Z23contrastive_loss_kernelPKfS0_PKiPfiif:
	.zero		940


//--------------------- SYMBOLS --------------------------

	.type		.nv.reservedSmem.offset0,@object
	.size		.nv.reservedSmem.offset0,0x4
